	.headerflags	@"EF_CUDA_TEXMODE_UNIFIED EF_CUDA_64BIT_ADDRESS EF_CUDA_ACCELERATORS EF_CUDA_SM90 EF_CUDA_VIRTUAL_SM(EF_CUDA_SM90)"
	.elftype	@"ET_EXEC"


//--------------------- .nv.info                  --------------------------
	.section	.nv.info,"",@"SHT_CUDA_INFO"
	.align	4


	//----- nvinfo : EIATTR_REGCOUNT
	.align		4
        /*0000*/ 	.byte	0x04, 0x2f
        /*0002*/ 	.short	(.L_3 - .L_2)
	.align		4
.L_2:
        /*0004*/ 	.word	index@(triton_poi_fused__native_batch_norm_legit_no_training_convolution_relu_33)
        /*0008*/ 	.word	0x00000016


	//----- nvinfo : EIATTR_MIN_STACK_SIZE
	.align		4
.L_3:
        /*000c*/ 	.byte	0x04, 0x12
        /*000e*/ 	.short	(.L_5 - .L_4)
	.align		4
.L_4:
        /*0010*/ 	.word	index@(triton_poi_fused__native_batch_norm_legit_no_training_convolution_relu_33)
        /*0014*/ 	.word	0x00000000


	//----- nvinfo : EIATTR_FRAME_SIZE
	.align		4
.L_5:
        /*0018*/ 	.byte	0x04, 0x11
        /*001a*/ 	.short	(.L_7 - .L_6)
	.align		4
.L_6:
        /*001c*/ 	.word	index@(triton_poi_fused__native_batch_norm_legit_no_training_convolution_relu_33)
        /*0020*/ 	.word	0x00000000


	//----- nvinfo : EIATTR_MIN_STACK_SIZE
	.align		4
.L_7:
        /*0024*/ 	.byte	0x04, 0x12
        /*0026*/ 	.short	(.L_9 - .L_8)
	.align		4
.L_8:
        /*0028*/ 	.word	index@(triton_poi_fused__native_batch_norm_legit_no_training_convolution_relu_33)
        /*002c*/ 	.word	0x00000000
.L_9:


//--------------------- .nv.info.triton_poi_fused__native_batch_norm_legit_no_training_convolution_relu_33 --------------------------
	.section	.nv.info.triton_poi_fused__native_batch_norm_legit_no_training_convolution_relu_33,"",@"SHT_CUDA_INFO"
	.sectionflags	@""
	.align	4


	//----- nvinfo : EIATTR_CUDA_API_VERSION
	.align		4
        /*0000*/ 	.byte	0x04, 0x37
        /*0002*/ 	.short	(.L_11 - .L_10)
.L_10:
        /*0004*/ 	.word	0x0000007c


	//----- nvinfo : EIATTR_KPARAM_INFO
	.align		4
.L_11:
        /*0008*/ 	.byte	0x04, 0x17
        /*000a*/ 	.short	(.L_13 - .L_12)
.L_12:
        /*000c*/ 	.word	0x00000000
        /*0010*/ 	.short	0x0007
        /*0012*/ 	.short	0x0038
        /*0014*/ 	.byte	0x00, 0xf0, 0x11, 0x00


	//----- nvinfo : EIATTR_KPARAM_INFO
	.align		4
.L_13:
        /*0018*/ 	.byte	0x04, 0x17
        /*001a*/ 	.short	(.L_15 - .L_14)
.L_14:
        /*001c*/ 	.word	0x00000000
        /*0020*/ 	.short	0x0006
        /*0022*/ 	.short	0x0030
        /*0024*/ 	.byte	0x00, 0xf4, 0x21, 0x00


	//----- nvinfo : EIATTR_KPARAM_INFO
	.align		4
.L_15:
        /*0028*/ 	.byte	0x04, 0x17
        /*002a*/ 	.short	(.L_17 - .L_16)
.L_16:
        /*002c*/ 	.word	0x00000000
        /*0030*/ 	.short	0x0005
        /*0032*/ 	.short	0x0028
        /*0034*/ 	.byte	0x00, 0xf4, 0x21, 0x00


	//----- nvinfo : EIATTR_KPARAM_INFO
	.align		4
.L_17:
        /*0038*/ 	.byte	0x04, 0x17
        /*003a*/ 	.short	(.L_19 - .L_18)
.L_18:
        /*003c*/ 	.word	0x00000000
        /*0040*/ 	.short	0x0004
        /*0042*/ 	.short	0x0020
        /*0044*/ 	.byte	0x00, 0xf4, 0x21, 0x00


	//----- nvinfo : EIATTR_KPARAM_INFO
	.align		4
.L_19:
        /*0048*/ 	.byte	0x04, 0x17
        /*004a*/ 	.short	(.L_21 - .L_20)
.L_20:
        /*004c*/ 	.word	0x00000000
        /*0050*/ 	.short	0x0003
        /*0052*/ 	.short	0x0018
        /*0054*/ 	.byte	0x00, 0xf4, 0x21, 0x00


	//----- nvinfo : EIATTR_KPARAM_INFO
	.align		4
.L_21:
        /*0058*/ 	.byte	0x04, 0x17
        /*005a*/ 	.short	(.L_23 - .L_22)
.L_22:
        /*005c*/ 	.word	0x00000000
        /*0060*/ 	.short	0x0002
        /*0062*/ 	.short	0x0010
        /*0064*/ 	.byte	0x00, 0xf4, 0x21, 0x00


	//----- nvinfo : EIATTR_KPARAM_INFO
	.align		4
.L_23:
        /*0068*/ 	.byte	0x04, 0x17
        /*006a*/ 	.short	(.L_25 - .L_24)
.L_24:
        /*006c*/ 	.word	0x00000000
        /*0070*/ 	.short	0x0001
        /*0072*/ 	.short	0x0008
        /*0074*/ 	.byte	0x00, 0xf4, 0x21, 0x00


	//----- nvinfo : EIATTR_KPARAM_INFO
	.align		4
.L_25:
        /*0078*/ 	.byte	0x04, 0x17
        /*007a*/ 	.short	(.L_27 - .L_26)
.L_26:
        /*007c*/ 	.word	0x00000000
        /*0080*/ 	.short	0x0000
        /*0082*/ 	.short	0x0000
        /*0084*/ 	.byte	0x00, 0xf4, 0x21, 0x00


	//----- nvinfo : EIATTR_SPARSE_MMA_MASK
	.align		4
.L_27:
        /*0088*/ 	.byte	0x03, 0x50
        /*008a*/ 	.short	0x0000


	//----- nvinfo : EIATTR_MAXREG_COUNT
	.align		4
        /*008c*/ 	.byte	0x03, 0x1b
        /*008e*/ 	.short	0x00ff


	//----- nvinfo : EIATTR_EXIT_INSTR_OFFSETS
	.align		4
        /*0090*/ 	.byte	0x04, 0x1c
        /*0092*/ 	.short	(.L_29 - .L_28)


	//   ....[0]....
.L_28:
        /*0094*/ 	.word	0x00000430


	//----- nvinfo : EIATTR_REQNTID
	.align		4
.L_29:
        /*0098*/ 	.byte	0x04, 0x10
        /*009a*/ 	.short	(.L_31 - .L_30)
.L_30:
        /*009c*/ 	.word	0x00000080
        /*00a0*/ 	.word	0x00000001
        /*00a4*/ 	.word	0x00000001


	//----- nvinfo : EIATTR_CBANK_PARAM_SIZE
	.align		4
.L_31:
        /*00a8*/ 	.byte	0x03, 0x19
        /*00aa*/ 	.short	0x003c


	//----- nvinfo : EIATTR_PARAM_CBANK
	.align		4
        /*00ac*/ 	.byte	0x04, 0x0a
        /*00ae*/ 	.short	(.L_33 - .L_32)
	.align		4
.L_32:
        /*00b0*/ 	.word	index@(.nv.constant0.triton_poi_fused__native_batch_norm_legit_no_training_convolution_relu_33)
        /*00b4*/ 	.short	0x0210
        /*00b6*/ 	.short	0x003c


	//----- nvinfo : EIATTR_SW_WAR
	.align		4
.L_33:
        /*00b8*/ 	.byte	0x04, 0x36
        /*00ba*/ 	.short	(.L_35 - .L_34)
.L_34:
        /*00bc*/ 	.word	0x00000008
.L_35:


//--------------------- .nv.callgraph             --------------------------
	.section	.nv.callgraph,"",@"SHT_CUDA_CALLGRAPH"
	.align	4
	.sectionentsize	8
	.align		4
        /*0000*/ 	.word	0x00000000
	.align		4
        /*0004*/ 	.word	0xffffffff
	.align		4
        /*0008*/ 	.word	0x00000000
	.align		4
        /*000c*/ 	.word	0xfffffffe
	.align		4
        /*0010*/ 	.word	0x00000000
	.align		4
        /*0014*/ 	.word	0xfffffffd
	.align		4
        /*0018*/ 	.word	0x00000000
	.align		4
        /*001c*/ 	.word	0xfffffffc


//--------------------- .nv.constant4             --------------------------
	.section	.nv.constant4,"a",@progbits
	.align	8
	.align		8
.nv.constant4:
        /*0000*/ 	.dword	_$_str
	.align		8
        /*0008*/ 	.dword	_$_str_$_2


//--------------------- .text.triton_poi_fused__native_batch_norm_legit_no_training_convolution_relu_33 --------------------------
	.section	.text.triton_poi_fused__native_batch_norm_legit_no_training_convolution_relu_33,"ax",@progbits
	.align	128
        .global         triton_poi_fused__native_batch_norm_legit_no_training_convolution_relu_33
        .type           triton_poi_fused__native_batch_norm_legit_no_training_convolution_relu_33,@function
        .size           triton_poi_fused__native_batch_norm_legit_no_training_convolution_relu_33,(.L_x_1 - triton_poi_fused__native_batch_norm_legit_no_training_convolution_relu_33)
        .other          triton_poi_fused__native_batch_norm_legit_no_training_convolution_relu_33,@"STO_CUDA_ENTRY STV_DEFAULT"
triton_poi_fused__native_batch_norm_legit_no_training_convolution_relu_33:
.text.triton_poi_fused__native_batch_norm_legit_no_training_convolution_relu_33:
[----:B------:R-:W-:Y:S01]  /*0000*/  LDC R1, c[0x0][0x28] ;  /* 0x00000a00ff017b82 */ /* 0x000fe20000000800 */
[----:B------:R-:W1:Y:S07]  /*0010*/  S2R R0, SR_TID.X ;  /* 0x0000000000007919 */ /* 0x000e6e0000002100 */
[----:B------:R-:W2:Y:S01]  /*0020*/  LDC.64 R6, c[0x0][0x228] ;  /* 0x00008a00ff067b82 */ /* 0x000ea20000000a00 */
[----:B------:R-:W-:Y:S01]  /*0030*/  ULDC.64 UR4, c[0x0][0x208] ;  /* 0x0000820000047ab9 */ /* 0x000fe20000000a00 */
[----:B------:R-:W3:Y:S06]  /*0040*/  S2R R5, SR_CTAID.X ;  /* 0x0000000000057919 */ /* 0x000eec0000002500 */
[----:B------:R-:W4:Y:S08]  /*0050*/  LDC.64 R12, c[0x0][0x218] ;  /* 0x00008600ff0c7b82 */ /* 0x000f300000000a00 */
[----:B------:R-:W5:Y:S08]  /*0060*/  LDC.64 R14, c[0x0][0x220] ;  /* 0x00008800ff0e7b82 */ /* 0x000f700000000a00 */
[----:B------:R-:W5:Y:S01]  /*0070*/  LDC.64 R10, c[0x0][0x238] ;  /* 0x00008e00ff0a7b82 */ /* 0x000f620000000a00 */
[----:B-1----:R-:W-:-:S07]  /*0080*/  SHF.L.U32 R0, R0, 0x1, RZ ;  /* 0x0000000100007819 */ /* 0x002fce00000006ff */
[----:B------:R-:W1:Y:S01]  /*0090*/  LDC.64 R16, c[0x0][0x230] ;  /* 0x00008c00ff107b82 */ /* 0x000e620000000a00 */
[----:B---3--:R-:W-:Y:S02]  /*00a0*/  SHF.R.S32.HI R3, RZ, 0x17, R5 ;  /* 0x00000017ff037819 */ /* 0x008fe40000011405 */
[----:B------:R-:W-:Y:S02]  /*00b0*/  LOP3.LUT R0, R0, 0xfe, RZ, 0xc0, !PT ;  /* 0x000000fe00007812 */ /* 0x000fe400078ec0ff */
[----:B------:R-:W-:Y:S02]  /*00c0*/  SGXT R3, R3, 0x1 ;  /* 0x000000010303781a */ /* 0x000fe40000000200 */
[----:B------:R-:W-:-:S04]  /*00d0*/  LEA R0, R5, R0, 0x8 ;  /* 0x0000000005007211 */ /* 0x000fc800078e40ff */
[----:B------:R-:W-:-:S04]  /*00e0*/  LEA.HI R3, R3, R0, RZ, 0x7 ;  /* 0x0000000003037211 */ /* 0x000fc800078f38ff */
[----:B------:R-:W-:-:S04]  /*00f0*/  LOP3.LUT R3, R3, 0xffffff80, RZ, 0xc0, !PT ;  /* 0xffffff8003037812 */ /* 0x000fc800078ec0ff */
[----:B------:R-:W-:Y:S02]  /*0100*/  IADD3 R8, R0, -R3, RZ ;  /* 0x8000000300087210 */ /* 0x000fe40007ffe0ff */
[----:B------:R-:W3:Y:S03]  /*0110*/  LDC.64 R2, c[0x0][0x210] ;  /* 0x00008400ff027b82 */ /* 0x000ee60000000a00 */
[----:B--2---:R-:W-:-:S06]  /*0120*/  IMAD.WIDE R6, R8, 0x4, R6 ;  /* 0x0000000408067825 */ /* 0x004fcc00078e0206 */
[----:B------:R-:W2:Y:S01]  /*0130*/  LDG.E.EL.64 R6, desc[UR4][R6.64] ;  /* 0x0000000406067981 */ /* 0x000ea2000c2e1b00 */
[----:B----4-:R-:W-:-:S04]  /*0140*/  IMAD.WIDE R12, R8, 0x4, R12 ;  /* 0x00000004080c7825 */ /* 0x010fc800078e020c */
[C---:B-----5:R-:W-:Y:S02]  /*0150*/  IMAD.WIDE R14, R8.reuse, 0x4, R14 ;  /* 0x00000004080e7825 */ /* 0x060fe400078e020e */
[----:B------:R-:W4:Y:S02]  /*0160*/  LDG.E.EL.64 R12, desc[UR4][R12.64] ;  /* 0x000000040c0c7981 */ /* 0x000f24000c2e1b00 */
[----:B0-----:R-:W-:Y:S02]  /*0170*/  IMAD.WIDE R10, R8, 0x4, R10 ;  /* 0x00000004080a7825 */ /* 0x001fe400078e020a */
[----:B------:R-:W5:Y:S02]  /*0180*/  LDG.E.EL.64 R14, desc[UR4][R14.64] ;  /* 0x000000040e0e7981 */ /* 0x000f64000c2e1b00 */
[----:B---3--:R-:W-:Y:S02]  /*0190*/  IMAD.WIDE R2, R0, 0x4, R2 ;  /* 0x0000000400027825 */ /* 0x008fe400078e0202 */
[----:B------:R-:W3:Y:S04]  /*01a0*/  LDG.E.EL.64 R10, desc[UR4][R10.64] ;  /* 0x000000040a0a7981 */ /* 0x000ee8000c2e1b00 */
[----:B------:R-:W4:Y:S01]  /*01b0*/  LDG.E.64 R4, desc[UR4][R2.64] ;  /* 0x0000000402047981 */ /* 0x000f22000c1e1b00 */
[----:B-1----:R-:W-:-:S05]  /*01c0*/  IMAD.WIDE R16, R8, 0x4, R16 ;  /* 0x0000000408107825 */ /* 0x002fca00078e0210 */
[----:B------:R0:W3:Y:S02]  /*01d0*/  LDG.E.EL.64 R8, desc[UR4][R16.64] ;  /* 0x0000000410087981 */ /* 0x0000e4000c2e1b00 */
[----:B0-----:R-:W-:Y:S01]  /*01e0*/  HFMA2.MMA R16, -RZ, RZ, 1.625, 0 ;  /* 0x3e800000ff107435 */ /* 0x001fe200000001ff */
[----:B--2---:R-:W-:Y:S01]  /*01f0*/  FADD R6, R6, 9.9999997473787516356e-06 ;  /* 0x3727c5ac06067421 */ /* 0x004fe20000000000 */
[----:B------:R-:W-:-:S03]  /*0200*/  FADD R7, R7, 9.9999997473787516356e-06 ;  /* 0x3727c5ac07077421 */ /* 0x000fc60000000000 */
[----:B------:R-:W0:Y:S08]  /*0210*/  MUFU.SQRT R18, R6 ;  /* 0x0000000600127308 */ /* 0x000e300000002000 */
[----:B------:R1:W2:Y:S01]  /*0220*/  MUFU.SQRT R19, R7 ;  /* 0x0000000700137308 */ /* 0x0002a20000002000 */
[C---:B0-----:R-:W-:Y:S02]  /*0230*/  FSETP.GT.AND P0, PT, R18.reuse, 8.50705917302346158658e+37, PT ;  /* 0x7e8000001200780b */ /* 0x041fe40003f04000 */
[----:B------:R-:W-:Y:S01]  /*0240*/  FSETP.GEU.AND P2, PT, R18, 1.175494350822287508e-38, PT ;  /* 0x008000001200780b */ /* 0x000fe20003f4e000 */
[----:B-1----:R-:W0:Y:S01]  /*0250*/  LDC.64 R6, c[0x0][0x240] ;  /* 0x00009000ff067b82 */ /* 0x002e220000000a00 */
[----:B--2---:R-:W-:-:S02]  /*0260*/  FSETP.GT.AND P1, PT, R19, 8.50705917302346158658e+37, PT ;  /* 0x7e8000001300780b */ /* 0x004fc40003f24000 */
[----:B------:R-:W-:-:S07]  /*0270*/  FSETP.GEU.AND P3, PT, R19, 1.175494350822287508e-38, PT ;  /* 0x008000001300780b */ /* 0x000fce0003f6e000 */
[----:B------:R-:W-:-:S04]  /*0280*/  @P0 FMUL R18, R18, 0.25 ;  /* 0x3e80000012120820 */ /* 0x000fc80000400000 */
[----:B------:R-:W-:Y:S01]  /*0290*/  @!P2 FMUL R18, R18, 16777216 ;  /* 0x4b8000001212a820 */ /* 0x000fe20000400000 */
[----:B------:R-:W-:-:S04]  /*02a0*/  @P1 FMUL R19, R19, 0.25 ;  /* 0x3e80000013131820 */ /* 0x000fc80000400000 */
[----:B------:R-:W-:Y:S01]  /*02b0*/  @!P3 FMUL R19, R19, 16777216 ;  /* 0x4b8000001313b820 */ /* 0x000fe20000400000 */
[----:B------:R-:W1:Y:S01]  /*02c0*/  MUFU.RCP R18, R18 ;  /* 0x0000001200127308 */ /* 0x000e620000001000 */
[----:B------:R-:W-:-:S07]  /*02d0*/  FSEL R17, R16, 1, P0 ;  /* 0x3f80000010117808 */ /* 0x000fce0000000000 */
[----:B------:R-:W2:Y:S01]  /*02e0*/  MUFU.RCP R19, R19 ;  /* 0x0000001300137308 */ /* 0x000ea20000001000 */
[----:B------:R-:W-:Y:S01]  /*02f0*/  FSEL R16, R16, 1, P1 ;  /* 0x3f80000010107808 */ /* 0x000fe20000800000 */
[----:B------:R-:W-:Y:S01]  /*0300*/  @!P2 FMUL R17, R17, 16777216 ;  /* 0x4b8000001111a820 */ /* 0x000fe20000400000 */
[----:B----4-:R-:W-:Y:S01]  /*0310*/  FADD R4, R4, R12 ;  /* 0x0000000c04047221 */ /* 0x010fe20000000000 */
[----:B------:R-:W-:Y:S02]  /*0320*/  FADD R5, R5, R13 ;  /* 0x0000000d05057221 */ /* 0x000fe40000000000 */
[----:B------:R-:W-:Y:S01]  /*0330*/  @!P3 FMUL R16, R16, 16777216 ;  /* 0x4b8000001010b820 */ /* 0x000fe20000400000 */
[----:B-1----:R-:W-:Y:S01]  /*0340*/  FMUL R17, R18, R17 ;  /* 0x0000001112117220 */ /* 0x002fe20000400000 */
[----:B-----5:R-:W-:Y:S01]  /*0350*/  FADD R14, -R14, R4 ;  /* 0x000000040e0e7221 */ /* 0x020fe20000000100 */
[----:B------:R-:W-:Y:S01]  /*0360*/  FADD R15, -R15, R5 ;  /* 0x000000050f0f7221 */ /* 0x000fe20000000100 */
[----:B--2---:R-:W-:-:S02]  /*0370*/  FMUL R16, R19, R16 ;  /* 0x0000001013107220 */ /* 0x004fc40000400000 */
[----:B------:R-:W-:Y:S02]  /*0380*/  FMUL R17, R14, R17 ;  /* 0x000000110e117220 */ /* 0x000fe40000400000 */
[----:B------:R-:W-:Y:S02]  /*0390*/  FMUL R16, R15, R16 ;  /* 0x000000100f107220 */ /* 0x000fe40000400000 */
[----:B---3--:R-:W-:Y:S02]  /*03a0*/  FFMA R8, R8, R17, R10 ;  /* 0x0000001108087223 */ /* 0x008fe4000000000a */
[----:B------:R-:W-:-:S03]  /*03b0*/  FFMA R9, R9, R16, R11 ;  /* 0x0000001009097223 */ /* 0x000fc6000000000b */
[----:B------:R-:W-:Y:S02]  /*03c0*/  FSETP.GEU.AND P0, PT, R8, RZ, PT ;  /* 0x000000ff0800720b */ /* 0x000fe40003f0e000 */
[C---:B------:R-:W-:Y:S01]  /*03d0*/  FSETP.GEU.AND P1, PT, R9.reuse, RZ, PT ;  /* 0x000000ff0900720b */ /* 0x040fe20003f2e000 */
[----:B0-----:R-:W-:Y:S01]  /*03e0*/  IMAD.WIDE R6, R0, 0x4, R6 ;  /* 0x0000000400067825 */ /* 0x001fe200078e0206 */
[----:B------:R-:W-:Y:S02]  /*03f0*/  FSEL R8, R8, RZ, P0 ;  /* 0x000000ff08087208 */ /* 0x000fe40000000000 */
[----:B------:R-:W-:Y:S01]  /*0400*/  FSEL R9, R9, RZ, P1 ;  /* 0x000000ff09097208 */ /* 0x000fe20000800000 */
[----:B------:R-:W-:Y:S04]  /*0410*/  STG.E.64 desc[UR4][R2.64], R4 ;  /* 0x0000000402007986 */ /* 0x000fe8000c101b04 */
[----:B------:R-:W-:Y:S01]  /*0420*/  STG.E.64 desc[UR4][R6.64], R8 ;  /* 0x0000000806007986 */ /* 0x000fe2000c101b04 */
[----:B------:R-:W-:Y:S05]  /*0430*/  EXIT ;  /* 0x000000000000794d */ /* 0x000fea0003800000 */
.L_x_0:
[----:B------:R-:W-:-:S00]  /*0440*/  BRA `(.L_x_0) ;  /* 0xfffffffc00fc7947 */ /* 0x000fc0000383ffff */
[----:B------:R-:W-:-:S00]  /*0450*/  NOP ;  /* 0x0000000000007918 */ /* 0x000fc00000000000 */
        /* <DEDUP_REMOVED lines=10> */
.L_x_1:


//--------------------- .nv.global.init           --------------------------
	.section	.nv.global.init,"aw",@progbits
.nv.global.init:
	.type		_$_str,@object
	.size		_$_str,(_$_str_$_2 - _$_str)
_$_str:
        /*0000*/ 	.byte	0x5f, 0x5f, 0x43, 0x55, 0x44, 0x41, 0x5f, 0x46, 0x54, 0x5a, 0x00
	.type		_$_str_$_2,@object
	.size		_$_str_$_2,(.L_1 - _$_str_$_2)
_$_str_$_2:
        /*000b*/ 	.byte	0x5f, 0x5f, 0x43, 0x55, 0x44, 0x41, 0x5f, 0x50, 0x52, 0x45, 0x43, 0x5f, 0x53, 0x51, 0x52, 0x54
        /*001b*/ 	.byte	0x00
.L_1:


//--------------------- .nv.constant0.triton_poi_fused__native_batch_norm_legit_no_training_convolution_relu_33 --------------------------
	.section	.nv.constant0.triton_poi_fused__native_batch_norm_legit_no_training_convolution_relu_33,"a",@progbits
	.sectionflags	@""
	.align	4
.nv.constant0.triton_poi_fused__native_batch_norm_legit_no_training_convolution_relu_33:
	.zero		588
